//
// Generated by NVIDIA NVVM Compiler
//
// Compiler Build ID: CL-36424714
// Cuda compilation tools, release 13.0, V13.0.88
// Based on NVVM 20.0.0
//

.version 9.0
.target sm_100
.address_size 64

	// .globl	_Z10mandelbrotP6uchar3S0_ffff

.visible .entry _Z10mandelbrotP6uchar3S0_ffff(
	.param .u64 .ptr .align 1 _Z10mandelbrotP6uchar3S0_ffff_param_0,
	.param .u64 .ptr .align 1 _Z10mandelbrotP6uchar3S0_ffff_param_1,
	.param .f32 _Z10mandelbrotP6uchar3S0_ffff_param_2,
	.param .f32 _Z10mandelbrotP6uchar3S0_ffff_param_3,
	.param .f32 _Z10mandelbrotP6uchar3S0_ffff_param_4,
	.param .f32 _Z10mandelbrotP6uchar3S0_ffff_param_5
)
{
	.reg .pred 	%p<4>;
	.reg .b16 	%rs<4>;
	.reg .b32 	%r<17>;
	.reg .b32 	%f<32>;
	.reg .b64 	%rd<11>;

	ld.param.u64 	%rd2, [_Z10mandelbrotP6uchar3S0_ffff_param_0];
	ld.param.u64 	%rd3, [_Z10mandelbrotP6uchar3S0_ffff_param_1];
	ld.param.f32 	%f12, [_Z10mandelbrotP6uchar3S0_ffff_param_2];
	ld.param.f32 	%f13, [_Z10mandelbrotP6uchar3S0_ffff_param_3];
	ld.param.f32 	%f14, [_Z10mandelbrotP6uchar3S0_ffff_param_4];
	ld.param.f32 	%f15, [_Z10mandelbrotP6uchar3S0_ffff_param_5];
	mov.u32 	%r4, %tid.x;
	mov.u32 	%r5, %ntid.x;
	mov.u32 	%r6, %ctaid.x;
	mad.lo.s32 	%r7, %r5, %r6, %r4;
	cvt.u64.u32 	%rd4, %r7;
	mov.u32 	%r8, %tid.y;
	mov.u32 	%r9, %ntid.y;
	mov.u32 	%r10, %ctaid.y;
	mad.lo.s32 	%r11, %r9, %r10, %r8;
	mov.u32 	%r12, %nctaid.x;
	mul.lo.s32 	%r13, %r5, %r12;
	mov.u32 	%r14, %nctaid.y;
	mul.lo.s32 	%r15, %r9, %r14;
	mul.wide.u32 	%rd5, %r11, %r13;
	add.s64 	%rd1, %rd5, %rd4;
	sub.f32 	%f16, %f13, %f12;
	cvt.rn.f32.u32 	%f17, %r13;
	div.rn.f32 	%f18, %f16, %f17;
	cvt.rn.f32.u32 	%f19, %r7;
	fma.rn.f32 	%f1, %f18, %f19, %f12;
	sub.f32 	%f20, %f14, %f15;
	cvt.rn.f32.u32 	%f21, %r15;
	div.rn.f32 	%f22, %f20, %f21;
	cvt.rn.f32.u32 	%f23, %r11;
	fma.rn.f32 	%f2, %f22, %f23, %f15;
	mov.b32 	%r16, 0;
	mov.f32 	%f28, 0f00000000;
	mov.f32 	%f29, %f28;
	mov.f32 	%f30, %f28;
	mov.f32 	%f31, %f28;
$L__BB0_1:
	mov.u32 	%r1, %r16;
	sub.f32 	%f24, %f29, %f28;
	add.f32 	%f7, %f1, %f24;
	add.f32 	%f25, %f31, %f31;
	fma.rn.f32 	%f30, %f25, %f30, %f2;
	add.s32 	%r16, %r1, 1;
	setp.lt.u32 	%p1, %r1, 999;
	mul.f32 	%f29, %f7, %f7;
	mul.f32 	%f28, %f30, %f30;
	add.f32 	%f26, %f29, %f28;
	setp.lt.f32 	%p2, %f26, 0f40800000;
	and.pred  	%p3, %p1, %p2;
	mov.f32 	%f31, %f7;
	@%p3 bra 	$L__BB0_1;
	cvta.to.global.u64 	%rd6, %rd3;
	cvta.to.global.u64 	%rd7, %rd2;
	mad.lo.s64 	%rd8, %rd1, 3, %rd7;
	mul.wide.u32 	%rd9, %r1, 3;
	add.s64 	%rd10, %rd6, %rd9;
	ld.global.u8 	%rs1, [%rd10+3];
	ld.global.u8 	%rs2, [%rd10+4];
	ld.global.u8 	%rs3, [%rd10+5];
	st.global.u8 	[%rd8], %rs1;
	st.global.u8 	[%rd8+1], %rs2;
	st.global.u8 	[%rd8+2], %rs3;
	ret;

}


// ===== COMPILED SASS (sm_100) =====

	.target	sm_100

	.elftype	@"ET_EXEC"


//--------------------- .note.nv.tkinfo           --------------------------
	.section	.note.nv.tkinfo,"",@"SHT_NOTE"
	.sectionflags	@"SHF_NOTE_NV_TKINFO"
	.tkinfo
        /*0018*/ 	.word	0x00000002
        /*0030*/ 	.string	""
        /*0030*/ 	.string	"ptxas"
        /*0030*/ 	.string	"Cuda compilation tools, release 13.0, V13.0.88"
        /*0030*/ 	.string	"Build cuda_13.0.r13.0/compiler.36424714_0"
        /*0030*/ 	.string	"-arch sm_100 -m 64 "



//--------------------- .note.nv.cuinfo           --------------------------
	.section	.note.nv.cuinfo,"",@"SHT_NOTE"
	.sectionflags	@"SHF_NOTE_NV_CUINFO"
        /*0018*/ 	.short	0x0002
        /*001a*/ 	.short	0x0064
        /*001c*/ 	.short	0x0082
	.zero		2


//--------------------- .nv.info                  --------------------------
	.section	.nv.info,"",@"SHT_CUDA_INFO"
	.align	4


	//----- nvinfo : EIATTR_REGCOUNT
	.align		4
        /*0000*/ 	.byte	0x04, 0x2f
        /*0002*/ 	.short	(.L_1 - .L_0)
	.align		4
.L_0:
        /*0004*/ 	.word	index@(_Z10mandelbrotP6uchar3S0_ffff)
        /*0008*/ 	.word	0x00000013


	//----- nvinfo : EIATTR_FRAME_SIZE
	.align		4
.L_1:
        /*000c*/ 	.byte	0x04, 0x11
        /*000e*/ 	.short	(.L_3 - .L_2)
	.align		4
.L_2:
        /*0010*/ 	.word	index@($__internal_0_$__cuda_sm3x_div_rn_noftz_f32_slowpath)
        /*0014*/ 	.word	0x00000000


	//----- nvinfo : EIATTR_FRAME_SIZE
	.align		4
.L_3:
        /*0018*/ 	.byte	0x04, 0x11
        /*001a*/ 	.short	(.L_5 - .L_4)
	.align		4
.L_4:
        /*001c*/ 	.word	index@(_Z10mandelbrotP6uchar3S0_ffff)
        /*0020*/ 	.word	0x00000000


	//----- nvinfo : EIATTR_MIN_STACK_SIZE
	.align		4
.L_5:
        /*0024*/ 	.byte	0x04, 0x12
        /*0026*/ 	.short	(.L_7 - .L_6)
	.align		4
.L_6:
        /*0028*/ 	.word	index@(_Z10mandelbrotP6uchar3S0_ffff)
        /*002c*/ 	.word	0x00000000
.L_7:


//--------------------- .nv.compat                --------------------------
	.section	.nv.compat,"",@"SHT_CUDA_COMPAT_INFO"
	.align	4
        /*0000*/ 	.byte	0x02, 0x09, 0x00, 0x00, 0x02, 0x02, 0x01, 0x00, 0x02, 0x05, 0x05, 0x00, 0x03, 0x07, 0x01, 0x01
        /*0010*/ 	.byte	0x02, 0x03, 0x00, 0x00, 0x02, 0x06, 0x01, 0x00, 0x04, 0x0b, 0x08, 0x00, 0x01, 0x00, 0x00, 0x00
        /*0020*/ 	.byte	0x00, 0x00, 0x00, 0x00


//--------------------- .nv.info._Z10mandelbrotP6uchar3S0_ffff --------------------------
	.section	.nv.info._Z10mandelbrotP6uchar3S0_ffff,"",@"SHT_CUDA_INFO"
	.sectionflags	@""
	.align	4


	//----- nvinfo : EIATTR_CUDA_API_VERSION
	.align		4
        /*0000*/ 	.byte	0x04, 0x37
        /*0002*/ 	.short	(.L_9 - .L_8)
.L_8:
        /*0004*/ 	.word	0x00000082


	//----- nvinfo : EIATTR_KPARAM_INFO
	.align		4
.L_9:
        /*0008*/ 	.byte	0x04, 0x17
        /*000a*/ 	.short	(.L_11 - .L_10)
.L_10:
        /*000c*/ 	.word	0x00000000
        /*0010*/ 	.short	0x0005
        /*0012*/ 	.short	0x001c
        /*0014*/ 	.byte	0x00, 0xf0, 0x11, 0x00


	//----- nvinfo : EIATTR_KPARAM_INFO
	.align		4
.L_11:
        /*0018*/ 	.byte	0x04, 0x17
        /*001a*/ 	.short	(.L_13 - .L_12)
.L_12:
        /*001c*/ 	.word	0x00000000
        /*0020*/ 	.short	0x0004
        /*0022*/ 	.short	0x0018
        /*0024*/ 	.byte	0x00, 0xf0, 0x11, 0x00


	//----- nvinfo : EIATTR_KPARAM_INFO
	.align		4
.L_13:
        /*0028*/ 	.byte	0x04, 0x17
        /*002a*/ 	.short	(.L_15 - .L_14)
.L_14:
        /*002c*/ 	.word	0x00000000
        /*0030*/ 	.short	0x0003
        /*0032*/ 	.short	0x0014
        /*0034*/ 	.byte	0x00, 0xf0, 0x11, 0x00


	//----- nvinfo : EIATTR_KPARAM_INFO
	.align		4
.L_15:
        /*0038*/ 	.byte	0x04, 0x17
        /*003a*/ 	.short	(.L_17 - .L_16)
.L_16:
        /*003c*/ 	.word	0x00000000
        /*0040*/ 	.short	0x0002
        /*0042*/ 	.short	0x0010
        /*0044*/ 	.byte	0x00, 0xf0, 0x11, 0x00


	//----- nvinfo : EIATTR_KPARAM_INFO
	.align		4
.L_17:
        /*0048*/ 	.byte	0x04, 0x17
        /*004a*/ 	.short	(.L_19 - .L_18)
.L_18:
        /*004c*/ 	.word	0x00000000
        /*0050*/ 	.short	0x0001
        /*0052*/ 	.short	0x0008
        /*0054*/ 	.byte	0x00, 0xf5, 0x21, 0x00


	//----- nvinfo : EIATTR_KPARAM_INFO
	.align		4
.L_19:
        /*0058*/ 	.byte	0x04, 0x17
        /*005a*/ 	.short	(.L_21 - .L_20)
.L_20:
        /*005c*/ 	.word	0x00000000
        /*0060*/ 	.short	0x0000
        /*0062*/ 	.short	0x0000
        /*0064*/ 	.byte	0x00, 0xf5, 0x21, 0x00


	//----- nvinfo : EIATTR_SPARSE_MMA_MASK
	.align		4
.L_21:
        /*0068*/ 	.byte	0x03, 0x50
        /*006a*/ 	.short	0x0000


	//----- nvinfo : EIATTR_MAXREG_COUNT
	.align		4
        /*006c*/ 	.byte	0x03, 0x1b
        /*006e*/ 	.short	0x00ff


	//----- nvinfo : EIATTR_MERCURY_ISA_VERSION
	.align		4
        /*0070*/ 	.byte	0x03, 0x5f
        /*0072*/ 	.short	0x0101


	//----- nvinfo : EIATTR_VRC_CTA_INIT_COUNT
	.align		4
        /*0074*/ 	.byte	0x02, 0x4a
	.zero		1
	.zero		1


	//----- nvinfo : EIATTR_EXIT_INSTR_OFFSETS
	.align		4
        /*0078*/ 	.byte	0x04, 0x1c
        /*007a*/ 	.short	(.L_23 - .L_22)


	//   ....[0]....
.L_22:
        /*007c*/ 	.word	0x00000510


	//----- nvinfo : EIATTR_CRS_STACK_SIZE
	.align		4
.L_23:
        /*0080*/ 	.byte	0x04, 0x1e
        /*0082*/ 	.short	(.L_25 - .L_24)
.L_24:
        /*0084*/ 	.word	0x00000000


	//----- nvinfo : EIATTR_CBANK_PARAM_SIZE
	.align		4
.L_25:
        /*0088*/ 	.byte	0x03, 0x19
        /*008a*/ 	.short	0x0020


	//----- nvinfo : EIATTR_PARAM_CBANK
	.align		4
        /*008c*/ 	.byte	0x04, 0x0a
        /*008e*/ 	.short	(.L_27 - .L_26)
	.align		4
.L_26:
        /*0090*/ 	.word	index@(.nv.constant0._Z10mandelbrotP6uchar3S0_ffff)
        /*0094*/ 	.short	0x0380
        /*0096*/ 	.short	0x0020


	//----- nvinfo : EIATTR_SW_WAR
	.align		4
.L_27:
        /*0098*/ 	.byte	0x04, 0x36
        /*009a*/ 	.short	(.L_29 - .L_28)
.L_28:
        /*009c*/ 	.word	0x00000008
.L_29:


//--------------------- .nv.callgraph             --------------------------
	.section	.nv.callgraph,"",@"SHT_CUDA_CALLGRAPH"
	.align	4
	.sectionentsize	8
	.align		4
        /*0000*/ 	.word	0x00000000
	.align		4
        /*0004*/ 	.word	0xffffffff
	.align		4
        /*0008*/ 	.word	0x00000000
	.align		4
        /*000c*/ 	.word	0xfffffffe
	.align		4
        /*0010*/ 	.word	0x00000000
	.align		4
        /*0014*/ 	.word	0xfffffffd
	.align		4
        /*0018*/ 	.word	0x00000000
	.align		4
        /*001c*/ 	.word	0xfffffffc


//--------------------- .text._Z10mandelbrotP6uchar3S0_ffff --------------------------
	.section	.text._Z10mandelbrotP6uchar3S0_ffff,"ax",@progbits
	.align	128
        .global         _Z10mandelbrotP6uchar3S0_ffff
        .type           _Z10mandelbrotP6uchar3S0_ffff,@function
        .size           _Z10mandelbrotP6uchar3S0_ffff,(.L_x_13 - _Z10mandelbrotP6uchar3S0_ffff)
        .other          _Z10mandelbrotP6uchar3S0_ffff,@"STO_CUDA_ENTRY STV_DEFAULT"
_Z10mandelbrotP6uchar3S0_ffff:
.text._Z10mandelbrotP6uchar3S0_ffff:
[----:B------:R-:W-:Y:S01]  /*0000*/  LDC R1, c[0x0][0x37c] ;  /* 0x0000df00ff017b82 */ /* 0x000fe20000000800 */
[----:B------:R-:W0:Y:S07]  /*0010*/  LDCU UR6, c[0x0][0x360] ;  /* 0x00006c00ff0677ac */ /* 0x000e2e0008000800 */
[----:B------:R-:W1:Y:S01]  /*0020*/  LDC.64 R10, c[0x0][0x390] ;  /* 0x0000e400ff0a7b82 */ /* 0x000e620000000a00 */
[----:B------:R-:W2:Y:S01]  /*0030*/  S2R R6, SR_TID.X ;  /* 0x0000000000067919 */ /* 0x000ea20000002100 */
[----:B------:R-:W3:Y:S01]  /*0040*/  LDCU UR7, c[0x0][0x364] ;  /* 0x00006c80ff0777ac */ /* 0x000ee20008000800 */
[----:B------:R-:W2:Y:S01]  /*0050*/  S2R R7, SR_CTAID.X ;  /* 0x0000000000077919 */ /* 0x000ea20000002500 */
[----:B------:R-:W0:Y:S01]  /*0060*/  LDCU UR4, c[0x0][0x370] ;  /* 0x00006e00ff0477ac */ /* 0x000e220008000800 */
[----:B------:R-:W4:Y:S01]  /*0070*/  S2R R9, SR_TID.Y ;  /* 0x0000000000097919 */ /* 0x000f220000002200 */
[----:B------:R-:W3:Y:S01]  /*0080*/  LDCU UR5, c[0x0][0x374] ;  /* 0x00006e80ff0577ac */ /* 0x000ee20008000800 */
[----:B------:R-:W4:Y:S01]  /*0090*/  S2R R8, SR_CTAID.Y ;  /* 0x0000000000087919 */ /* 0x000f220000002600 */
[----:B0-----:R-:W-:-:S02]  /*00a0*/  UIMAD UR4, UR6, UR4, URZ ;  /* 0x00000004060472a4 */ /* 0x001fc4000f8e02ff */
[----:B---3--:R-:W-:-:S04]  /*00b0*/  UIMAD UR5, UR7, UR5, URZ ;  /* 0x00000005070572a4 */ /* 0x008fc8000f8e02ff */
[----:B------:R-:W-:-:S04]  /*00c0*/  I2FP.F32.U32 R3, UR4 ;  /* 0x0000000400037c45 */ /* 0x000fc80008201000 */
[----:B------:R-:W0:Y:S01]  /*00d0*/  MUFU.RCP R0, R3 ;  /* 0x0000000300007308 */ /* 0x000e220000001000 */
[----:B--2---:R-:W-:Y:S02]  /*00e0*/  IMAD R6, R7, UR6, R6 ;  /* 0x0000000607067c24 */ /* 0x004fe4000f8e0206 */
[----:B------:R-:W-:Y:S02]  /*00f0*/  IMAD.MOV.U32 R7, RZ, RZ, RZ ;  /* 0x000000ffff077224 */ /* 0x000fe400078e00ff */
[----:B----4-:R-:W-:Y:S02]  /*0100*/  IMAD R9, R8, UR7, R9 ;  /* 0x0000000708097c24 */ /* 0x010fe4000f8e0209 */
[----:B0-----:R-:W-:-:S04]  /*0110*/  FFMA R5, -R3, R0, 1 ;  /* 0x3f80000003057423 */ /* 0x001fc80000000100 */
[----:B------:R-:W-:Y:S01]  /*0120*/  FFMA R5, R0, R5, R0 ;  /* 0x0000000500057223 */ /* 0x000fe20000000000 */
[----:B-1----:R-:W-:-:S04]  /*0130*/  FADD R0, R11, -R10 ;  /* 0x8000000a0b007221 */ /* 0x002fc80000000000 */
[----:B------:R-:W0:Y:S01]  /*0140*/  FCHK P0, R0, R3 ;  /* 0x0000000300007302 */ /* 0x000e220000000000 */
[----:B------:R-:W-:-:S04]  /*0150*/  FFMA R2, R0, R5, RZ ;  /* 0x0000000500027223 */ /* 0x000fc800000000ff */
[----:B------:R-:W-:-:S04]  /*0160*/  FFMA R4, -R3, R2, R0 ;  /* 0x0000000203047223 */ /* 0x000fc80000000100 */
[----:B------:R-:W-:Y:S01]  /*0170*/  FFMA R2, R5, R4, R2 ;  /* 0x0000000405027223 */ /* 0x000fe20000000002 */
[----:B------:R-:W-:Y:S01]  /*0180*/  IMAD.WIDE.U32 R4, R9, UR4, R6 ;  /* 0x0000000409047c25 */ /* 0x000fe2000f8e0006 */
[----:B0-----:R-:W-:Y:S06]  /*0190*/  @!P0 BRA `(.L_x_0) ;  /* 0x00000000000c8947 */ /* 0x001fec0003800000 */
[----:B------:R-:W-:-:S07]  /*01a0*/  MOV R8, 0x1c0 ;  /* 0x000001c000087802 */ /* 0x000fce0000000f00 */
[----:B------:R-:W-:Y:S05]  /*01b0*/  CALL.REL.NOINC `($__internal_0_$__cuda_sm3x_div_rn_noftz_f32_slowpath) ;  /* 0x0000000000d87944 */ /* 0x000fea0003c00000 */
[----:B------:R-:W-:-:S07]  /*01c0*/  IMAD.MOV.U32 R2, RZ, RZ, R0 ;  /* 0x000000ffff027224 */ /* 0x000fce00078e0000 */
.L_x_0:
[----:B------:R-:W0:Y:S01]  /*01d0*/  LDC.64 R10, c[0x0][0x398] ;  /* 0x0000e600ff0a7b82 */ /* 0x000e220000000a00 */
[----:B------:R-:W-:Y:S01]  /*01e0*/  I2FP.F32.U32 R3, UR5 ;  /* 0x0000000500037c45 */ /* 0x000fe20008201000 */
[----:B------:R-:W1:Y:S03]  /*01f0*/  LDCU UR4, c[0x0][0x390] ;  /* 0x00007200ff0477ac */ /* 0x000e660008000800 */
[----:B------:R-:W2:Y:S02]  /*0200*/  MUFU.RCP R8, R3 ;  /* 0x0000000300087308 */ /* 0x000ea40000001000 */
[----:B--2---:R-:W-:Y:S01]  /*0210*/  FFMA R7, -R3, R8, 1 ;  /* 0x3f80000003077423 */ /* 0x004fe20000000108 */
[----:B0-----:R-:W-:-:S03]  /*0220*/  FADD R0, R10, -R11 ;  /* 0x8000000b0a007221 */ /* 0x001fc60000000000 */
[----:B------:R-:W-:Y:S01]  /*0230*/  FFMA R11, R8, R7, R8 ;  /* 0x00000007080b7223 */ /* 0x000fe20000000008 */
[----:B------:R-:W-:Y:S01]  /*0240*/  I2FP.F32.U32 R7, R6 ;  /* 0x0000000600077245 */ /* 0x000fe20000201000 */
[----:B------:R-:W0:Y:S02]  /*0250*/  FCHK P0, R0, R3 ;  /* 0x0000000300007302 */ /* 0x000e240000000000 */
[----:B------:R-:W-:Y:S02]  /*0260*/  FFMA R8, R0, R11, RZ ;  /* 0x0000000b00087223 */ /* 0x000fe400000000ff */
[----:B-1----:R-:W-:Y:S02]  /*0270*/  FFMA R2, R7, R2, UR4 ;  /* 0x0000000407027e23 */ /* 0x002fe40008000002 */
[----:B------:R-:W-:-:S04]  /*0280*/  FFMA R6, -R3, R8, R0 ;  /* 0x0000000803067223 */ /* 0x000fc80000000100 */
[----:B------:R-:W-:Y:S01]  /*0290*/  FFMA R6, R11, R6, R8 ;  /* 0x000000060b067223 */ /* 0x000fe20000000008 */
[----:B0-----:R-:W-:Y:S06]  /*02a0*/  @!P0 BRA `(.L_x_1) ;  /* 0x00000000000c8947 */ /* 0x001fec0003800000 */
[----:B------:R-:W-:-:S07]  /*02b0*/  MOV R8, 0x2d0 ;  /* 0x000002d000087802 */ /* 0x000fce0000000f00 */
[----:B------:R-:W-:Y:S05]  /*02c0*/  CALL.REL.NOINC `($__internal_0_$__cuda_sm3x_div_rn_noftz_f32_slowpath) ;  /* 0x0000000000947944 */ /* 0x000fea0003c00000 */
[----:B------:R-:W-:-:S07]  /*02d0*/  IMAD.MOV.U32 R6, RZ, RZ, R0 ;  /* 0x000000ffff067224 */ /* 0x000fce00078e0000 */
.L_x_1:
[----:B------:R-:W0:Y:S01]  /*02e0*/  LDCU UR6, c[0x0][0x39c] ;  /* 0x00007380ff0677ac */ /* 0x000e220008000800 */
[----:B------:R-:W-:Y:S01]  /*02f0*/  I2FP.F32.U32 R9, R9 ;  /* 0x0000000900097245 */ /* 0x000fe20000201000 */
[----:B------:R-:W-:Y:S01]  /*0300*/  HFMA2 R0, -RZ, RZ, 0, 0 ;  /* 0x00000000ff007431 */ /* 0x000fe200000001ff */
[----:B------:R-:W-:Y:S01]  /*0310*/  BSSY.RECONVERGENT B0, `(.L_x_2) ;  /* 0x0000013000007945 */ /* 0x000fe20003800200 */
[----:B------:R-:W-:Y:S01]  /*0320*/  IMAD.MOV.U32 R3, RZ, RZ, RZ ;  /* 0x000000ffff037224 */ /* 0x000fe200078e00ff */
[----:B------:R-:W1:Y:S01]  /*0330*/  LDCU.64 UR4, c[0x0][0x358] ;  /* 0x00006b00ff0477ac */ /* 0x000e620008000a00 */
[----:B------:R-:W-:Y:S02]  /*0340*/  IMAD.MOV.U32 R8, RZ, RZ, RZ ;  /* 0x000000ffff087224 */ /* 0x000fe400078e00ff */
[----:B0-----:R-:W-:Y:S01]  /*0350*/  FFMA R11, R9, R6, UR6 ;  /* 0x00000006090b7e23 */ /* 0x001fe20008000006 */
[----:B------:R-:W-:-:S07]  /*0360*/  CS2R R6, SRZ ;  /* 0x0000000000067805 */ /* 0x000fce000001ff00 */
.L_x_3:
[----:B------:R-:W-:Y:S01]  /*0370*/  FADD R3, R6, -R3 ;  /* 0x8000000306037221 */ /* 0x000fe20000000000 */
[----:B------:R-:W-:Y:S01]  /*0380*/  FADD R6, R8, R8 ;  /* 0x0000000808067221 */ /* 0x000fe20000000000 */
[----:B------:R-:W-:Y:S02]  /*0390*/  ISETP.LT.U32.AND P1, PT, R0, 0x3e7, PT ;  /* 0x000003e70000780c */ /* 0x000fe40003f21070 */
[----:B------:R-:W-:Y:S01]  /*03a0*/  FADD R8, R2, R3 ;  /* 0x0000000302087221 */ /* 0x000fe20000000000 */
[----:B------:R-:W-:Y:S01]  /*03b0*/  FFMA R7, R6, R7, R11 ;  /* 0x0000000706077223 */ /* 0x000fe2000000000b */
[----:B------:R-:W-:Y:S02]  /*03c0*/  MOV R13, R0 ;  /* 0x00000000000d7202 */ /* 0x000fe40000000f00 */
[----:B------:R-:W-:Y:S01]  /*03d0*/  FMUL R6, R8, R8 ;  /* 0x0000000808067220 */ /* 0x000fe20000400000 */
[----:B------:R-:W-:-:S04]  /*03e0*/  FMUL R3, R7, R7 ;  /* 0x0000000707037220 */ /* 0x000fc80000400000 */
[----:B------:R-:W-:-:S05]  /*03f0*/  FADD R9, R6, R3 ;  /* 0x0000000306097221 */ /* 0x000fca0000000000 */
[----:B------:R-:W-:Y:S01]  /*0400*/  FSETP.GEU.AND P0, PT, R9, 4, PT ;  /* 0x408000000900780b */ /* 0x000fe20003f0e000 */
[----:B------:R-:W-:-:S04]  /*0410*/  VIADD R9, R0, 0x1 ;  /* 0x0000000100097836 */ /* 0x000fc80000000000 */
[----:B------:R-:W-:-:S08]  /*0420*/  IMAD.MOV.U32 R0, RZ, RZ, R9 ;  /* 0x000000ffff007224 */ /* 0x000fd000078e0009 */
[----:B------:R-:W-:Y:S05]  /*0430*/  @!P0 BRA P1, `(.L_x_3) ;  /* 0xfffffffc00cc8947 */ /* 0x000fea000083ffff */
[----:B-1----:R-:W-:Y:S05]  /*0440*/  BSYNC.RECONVERGENT B0 ;  /* 0x0000000000007941 */ /* 0x002fea0003800200 */
.L_x_2:
[----:B------:R-:W0:Y:S08]  /*0450*/  LDC.64 R6, c[0x0][0x388] ;  /* 0x0000e200ff067b82 */ /* 0x000e300000000a00 */
[----:B------:R-:W1:Y:S01]  /*0460*/  LDC.64 R2, c[0x0][0x380] ;  /* 0x0000e000ff027b82 */ /* 0x000e620000000a00 */
[----:B0-----:R-:W-:-:S05]  /*0470*/  IMAD.WIDE.U32 R6, R13, 0x3, R6 ;  /* 0x000000030d067825 */ /* 0x001fca00078e0006 */
[----:B------:R-:W2:Y:S04]  /*0480*/  LDG.E.U8 R9, desc[UR4][R6.64+0x3] ;  /* 0x0000030406097981 */ /* 0x000ea8000c1e1100 */
[----:B------:R-:W3:Y:S04]  /*0490*/  LDG.E.U8 R11, desc[UR4][R6.64+0x4] ;  /* 0x00000404060b7981 */ /* 0x000ee8000c1e1100 */
[----:B------:R-:W4:Y:S01]  /*04a0*/  LDG.E.U8 R13, desc[UR4][R6.64+0x5] ;  /* 0x00000504060d7981 */ /* 0x000f22000c1e1100 */
[----:B------:R-:W-:Y:S02]  /*04b0*/  IMAD R5, R5, 0x3, RZ ;  /* 0x0000000305057824 */ /* 0x000fe400078e02ff */
[----:B-1----:R-:W-:-:S04]  /*04c0*/  IMAD.WIDE.U32 R2, R4, 0x3, R2 ;  /* 0x0000000304027825 */ /* 0x002fc800078e0002 */
[----:B------:R-:W-:-:S05]  /*04d0*/  IMAD.IADD R3, R3, 0x1, R5 ;  /* 0x0000000103037824 */ /* 0x000fca00078e0205 */
[----:B--2---:R-:W-:Y:S04]  /*04e0*/  STG.E.U8 desc[UR4][R2.64], R9 ;  /* 0x0000000902007986 */ /* 0x004fe8000c101104 */
[----:B---3--:R-:W-:Y:S04]  /*04f0*/  STG.E.U8 desc[UR4][R2.64+0x1], R11 ;  /* 0x0000010b02007986 */ /* 0x008fe8000c101104 */
[----:B----4-:R-:W-:Y:S01]  /*0500*/  STG.E.U8 desc[UR4][R2.64+0x2], R13 ;  /* 0x0000020d02007986 */ /* 0x010fe2000c101104 */
[----:B------:R-:W-:Y:S05]  /*0510*/  EXIT ;  /* 0x000000000000794d */ /* 0x000fea0003800000 */
        .weak           $__internal_0_$__cuda_sm3x_div_rn_noftz_f32_slowpath
        .type           $__internal_0_$__cuda_sm3x_div_rn_noftz_f32_slowpath,@function
        .size           $__internal_0_$__cuda_sm3x_div_rn_noftz_f32_slowpath,(.L_x_13 - $__internal_0_$__cuda_sm3x_div_rn_noftz_f32_slowpath)
$__internal_0_$__cuda_sm3x_div_rn_noftz_f32_slowpath:
[----:B------:R-:W-:Y:S02]  /*0520*/  SHF.R.U32.HI R11, RZ, 0x17, R3 ;  /* 0x00000017ff0b7819 */ /* 0x000fe40000011603 */
[----:B------:R-:W-:Y:S02]  /*0530*/  SHF.R.U32.HI R10, RZ, 0x17, R0 ;  /* 0x00000017ff0a7819 */ /* 0x000fe40000011600 */
[----:B------:R-:W-:Y:S02]  /*0540*/  LOP3.LUT R11, R11, 0xff, RZ, 0xc0, !PT ;  /* 0x000000ff0b0b7812 */ /* 0x000fe400078ec0ff */
[----:B------:R-:W-:-:S03]  /*0550*/  LOP3.LUT R14, R10, 0xff, RZ, 0xc0, !PT ;  /* 0x000000ff0a0e7812 */ /* 0x000fc600078ec0ff */
[----:B------:R-:W-:Y:S01]  /*0560*/  VIADD R13, R11, 0xffffffff ;  /* 0xffffffff0b0d7836 */ /* 0x000fe20000000000 */
[----:B------:R-:W-:-:S04]  /*0570*/  IADD3 R12, PT, PT, R14, -0x1, RZ ;  /* 0xffffffff0e0c7810 */ /* 0x000fc80007ffe0ff */
[----:B------:R-:W-:-:S04]  /*0580*/  ISETP.GT.U32.AND P0, PT, R13, 0xfd, PT ;  /* 0x000000fd0d00780c */ /* 0x000fc80003f04070 */
[----:B------:R-:W-:-:S13]  /*0590*/  ISETP.GT.U32.OR P0, PT, R12, 0xfd, P0 ;  /* 0x000000fd0c00780c */ /* 0x000fda0000704470 */
[----:B------:R-:W-:Y:S01]  /*05a0*/  @!P0 IMAD.MOV.U32 R10, RZ, RZ, RZ ;  /* 0x000000ffff0a8224 */ /* 0x000fe200078e00ff */
[----:B------:R-:W-:Y:S06]  /*05b0*/  @!P0 BRA `(.L_x_4) ;  /* 0x00000000005c8947 */ /* 0x000fec0003800000 */
[----:B------:R-:W-:Y:S02]  /*05c0*/  FSETP.GTU.FTZ.AND P0, PT, |R0|, +INF , PT ;  /* 0x7f8000000000780b */ /* 0x000fe40003f1c200 */
[----:B------:R-:W-:-:S04]  /*05d0*/  FSETP.GTU.FTZ.AND P1, PT, |R3|, +INF , PT ;  /* 0x7f8000000300780b */ /* 0x000fc80003f3c200 */
[----:B------:R-:W-:-:S13]  /*05e0*/  PLOP3.LUT P0, PT, P0, P1, PT, 0xf8, 0x8f ;  /* 0x00000000008f781c */ /* 0x000fda0000703f70 */
[----:B------:R-:W-:Y:S05]  /*05f0*/  @P0 BRA `(.L_x_5) ;  /* 0x0000000400440947 */ /* 0x000fea0003800000 */
[----:B------:R-:W-:-:S13]  /*0600*/  LOP3.LUT P0, RZ, R3, 0x7fffffff, R0, 0xc8, !PT ;  /* 0x7fffffff03ff7812 */ /* 0x000fda000780c800 */
[----:B------:R-:W-:Y:S05]  /*0610*/  @!P0 BRA `(.L_x_6) ;  /* 0x0000000400348947 */ /* 0x000fea0003800000 */
[C---:B------:R-:W-:Y:S02]  /*0620*/  FSETP.NEU.FTZ.AND P2, PT, |R0|.reuse, +INF , PT ;  /* 0x7f8000000000780b */ /* 0x040fe40003f5d200 */
[----:B------:R-:W-:Y:S02]  /*0630*/  FSETP.NEU.FTZ.AND P1, PT, |R3|, +INF , PT ;  /* 0x7f8000000300780b */ /* 0x000fe40003f3d200 */
[----:B------:R-:W-:-:S11]  /*0640*/  FSETP.NEU.FTZ.AND P0, PT, |R0|, +INF , PT ;  /* 0x7f8000000000780b */ /* 0x000fd60003f1d200 */
[----:B------:R-:W-:Y:S05]  /*0650*/  @!P1 BRA !P2, `(.L_x_6) ;  /* 0x0000000400249947 */ /* 0x000fea0005000000 */
[----:B------:R-:W-:-:S04]  /*0660*/  LOP3.LUT P2, RZ, R0, 0x7fffffff, RZ, 0xc0, !PT ;  /* 0x7fffffff00ff7812 */ /* 0x000fc8000784c0ff */
[----:B------:R-:W-:-:S13]  /*0670*/  PLOP3.LUT P1, PT, P1, P2, PT, 0x2f, 0xf2 ;  /* 0x0000000000f2781c */ /* 0x000fda0000f24577 */
[----:B------:R-:W-:Y:S05]  /*0680*/  @P1 BRA `(.L_x_7) ;  /* 0x0000000400101947 */ /* 0x000fea0003800000 */
[----:B------:R-:W-:-:S04]  /*0690*/  LOP3.LUT P1, RZ, R3, 0x7fffffff, RZ, 0xc0, !PT ;  /* 0x7fffffff03ff7812 */ /* 0x000fc8000782c0ff */
[----:B------:R-:W-:-:S13]  /*06a0*/  PLOP3.LUT P0, PT, P0, P1, PT, 0x2f, 0xf2 ;  /* 0x0000000000f2781c */ /* 0x000fda0000702577 */
[----:B------:R-:W-:Y:S05]  /*06b0*/  @P0 BRA `(.L_x_8) ;  /* 0x0000000000f80947 */ /* 0x000fea0003800000 */
[----:B------:R-:W-:Y:S02]  /*06c0*/  ISETP.GE.AND P0, PT, R12, RZ, PT ;  /* 0x000000ff0c00720c */ /* 0x000fe40003f06270 */
[----:B------:R-:W-:-:S11]  /*06d0*/  ISETP.GE.AND P1, PT, R13, RZ, PT ;  /* 0x000000ff0d00720c */ /* 0x000fd60003f26270 */
[----:B------:R-:W-:Y:S02]  /*06e0*/  @P0 IMAD.MOV.U32 R10, RZ, RZ, RZ ;  /* 0x000000ffff0a0224 */ /* 0x000fe400078e00ff */
[----:B------:R-:W-:Y:S01]  /*06f0*/  @!P0 FFMA R0, R0, 1.84467440737095516160e+19, RZ ;  /* 0x5f80000000008823 */ /* 0x000fe200000000ff */
[----:B------:R-:W-:Y:S02]  /*0700*/  @!P0 IMAD.MOV.U32 R10, RZ, RZ, -0x40 ;  /* 0xffffffc0ff0a8424 */ /* 0x000fe400078e00ff */
[----:B------:R-:W-:-:S03]  /*0710*/  @!P1 FFMA R3, R3, 1.84467440737095516160e+19, RZ ;  /* 0x5f80000003039823 */ /* 0x000fc600000000ff */
[----:B------:R-:W-:-:S07]  /*0720*/  @!P1 IADD3 R10, PT, PT, R10, 0x40, RZ ;  /* 0x000000400a0a9810 */ /* 0x000fce0007ffe0ff */
.L_x_4:
[----:B------:R-:W-:-:S05]  /*0730*/  LEA R12, R11, 0xc0800000, 0x17 ;  /* 0xc08000000b0c7811 */ /* 0x000fca00078eb8ff */
[----:B------:R-:W-:Y:S02]  /*0740*/  IMAD.IADD R12, R3, 0x1, -R12 ;  /* 0x00000001030c7824 */ /* 0x000fe400078e0a0c */
[----:B------:R-:W-:Y:S02]  /*0750*/  VIADD R3, R14, 0xffffff81 ;  /* 0xffffff810e037836 */ /* 0x000fe40000000000 */
[----:B------:R-:W0:Y:S01]  /*0760*/  MUFU.RCP R13, R12 ;  /* 0x0000000c000d7308 */ /* 0x000e220000001000 */
[----:B------:R-:W-:Y:S01]  /*0770*/  FADD.FTZ R15, -R12, -RZ ;  /* 0x800000ff0c0f7221 */ /* 0x000fe20000010100 */
[C---:B------:R-:W-:Y:S01]  /*0780*/  IMAD R0, R3.reuse, -0x800000, R0 ;  /* 0xff80000003007824 */ /* 0x040fe200078e0200 */
[----:B------:R-:W-:-:S05]  /*0790*/  IADD3 R11, PT, PT, R3, 0x7f, -R11 ;  /* 0x0000007f030b7810 */ /* 0x000fca0007ffe80b */
[----:B------:R-:W-:Y:S02]  /*07a0*/  IMAD.IADD R11, R11, 0x1, R10 ;  /* 0x000000010b0b7824 */ /* 0x000fe400078e020a */
[----:B0-----:R-:W-:-:S04]  /*07b0*/  FFMA R14, R13, R15, 1 ;  /* 0x3f8000000d0e7423 */ /* 0x001fc8000000000f */
[----:B------:R-:W-:-:S04]  /*07c0*/  FFMA R16, R13, R14, R13 ;  /* 0x0000000e0d107223 */ /* 0x000fc8000000000d */
[----:B------:R-:W-:-:S04]  /*07d0*/  FFMA R13, R0, R16, RZ ;  /* 0x00000010000d7223 */ /* 0x000fc800000000ff */
[----:B------:R-:W-:-:S04]  /*07e0*/  FFMA R14, R15, R13, R0 ;  /* 0x0000000d0f0e7223 */ /* 0x000fc80000000000 */
[----:B------:R-:W-:-:S04]  /*07f0*/  FFMA R13, R16, R14, R13 ;  /* 0x0000000e100d7223 */ /* 0x000fc8000000000d */
[----:B------:R-:W-:-:S04]  /*0800*/  FFMA R14, R15, R13, R0 ;  /* 0x0000000d0f0e7223 */ /* 0x000fc80000000000 */
[----:B------:R-:W-:-:S05]  /*0810*/  FFMA R0, R16, R14, R13 ;  /* 0x0000000e10007223 */ /* 0x000fca000000000d */
[----:B------:R-:W-:-:S04]  /*0820*/  SHF.R.U32.HI R3, RZ, 0x17, R0 ;  /* 0x00000017ff037819 */ /* 0x000fc80000011600 */
[----:B------:R-:W-:-:S04]  /*0830*/  LOP3.LUT R3, R3, 0xff, RZ, 0xc0, !PT ;  /* 0x000000ff03037812 */ /* 0x000fc800078ec0ff */
[----:B------:R-:W-:-:S05]  /*0840*/  IADD3 R15, PT, PT, R3, R11, RZ ;  /* 0x0000000b030f7210 */ /* 0x000fca0007ffe0ff */
[----:B------:R-:W-:-:S05]  /*0850*/  VIADD R3, R15, 0xffffffff ;  /* 0xffffffff0f037836 */ /* 0x000fca0000000000 */
[----:B------:R-:W-:-:S13]  /*0860*/  ISETP.GE.U32.AND P0, PT, R3, 0xfe, PT ;  /* 0x000000fe0300780c */ /* 0x000fda0003f06070 */
[----:B------:R-:W-:Y:S05]  /*0870*/  @!P0 BRA `(.L_x_9) ;  /* 0x0000000000808947 */ /* 0x000fea0003800000 */
[----:B------:R-:W-:-:S13]  /*0880*/  ISETP.GT.AND P0, PT, R15, 0xfe, PT ;  /* 0x000000fe0f00780c */ /* 0x000fda0003f04270 */
[----:B------:R-:W-:Y:S05]  /*0890*/  @P0 BRA `(.L_x_10) ;  /* 0x00000000006c0947 */ /* 0x000fea0003800000 */
[----:B------:R-:W-:-:S13]  /*08a0*/  ISETP.GE.AND P0, PT, R15, 0x1, PT ;  /* 0x000000010f00780c */ /* 0x000fda0003f06270 */
[----:B------:R-:W-:Y:S05]  /*08b0*/  @P0 BRA `(.L_x_11) ;  /* 0x0000000000980947 */ /* 0x000fea0003800000 */
[----:B------:R-:W-:Y:S02]  /*08c0*/  ISETP.GE.AND P0, PT, R15, -0x18, PT ;  /* 0xffffffe80f00780c */ /* 0x000fe40003f06270 */
[----:B------:R-:W-:-:S11]  /*08d0*/  LOP3.LUT R0, R0, 0x80000000, RZ, 0xc0, !PT ;  /* 0x8000000000007812 */ /* 0x000fd600078ec0ff */
[----:B------:R-:W-:Y:S05]  /*08e0*/  @!P0 BRA `(.L_x_11) ;  /* 0x00000000008c8947 */ /* 0x000fea0003800000 */
[CCC-:B------:R-:W-:Y:S01]  /*08f0*/  FFMA.RZ R3, R16.reuse, R14.reuse, R13.reuse ;  /* 0x0000000e10037223 */ /* 0x1c0fe2000000c00d */
[C---:B------:R-:W-:Y:S02]  /*0900*/  VIADD R12, R15.reuse, 0x20 ;  /* 0x000000200f0c7836 */ /* 0x040fe40000000000 */
[CCC-:B------:R-:W-:Y:S01]  /*0910*/  FFMA.RM R10, R16.reuse, R14.reuse, R13.reuse ;  /* 0x0000000e100a7223 */ /* 0x1c0fe2000000400d */
[----:B------:R-:W-:Y:S02]  /*0920*/  ISETP.NE.AND P2, PT, R15, RZ, PT ;  /* 0x000000ff0f00720c */ /* 0x000fe40003f45270 */
[----:B------:R-:W-:Y:S01]  /*0930*/  LOP3.LUT R11, R3, 0x7fffff, RZ, 0xc0, !PT ;  /* 0x007fffff030b7812 */ /* 0x000fe200078ec0ff */
[----:B------:R-:W-:Y:S01]  /*0940*/  FFMA.RP R3, R16, R14, R13 ;  /* 0x0000000e10037223 */ /* 0x000fe2000000800d */
[----:B------:R-:W-:Y:S02]  /*0950*/  ISETP.NE.AND P1, PT, R15, RZ, PT ;  /* 0x000000ff0f00720c */ /* 0x000fe40003f25270 */
[----:B------:R-:W-:-:S02]  /*0960*/  LOP3.LUT R11, R11, 0x800000, RZ, 0xfc, !PT ;  /* 0x008000000b0b7812 */ /* 0x000fc400078efcff */
[----:B------:R-:W-:Y:S02]  /*0970*/  IADD3 R13, PT, PT, -R15, RZ, RZ ;  /* 0x000000ff0f0d7210 */ /* 0x000fe40007ffe1ff */
[----:B------:R-:W-:Y:S02]  /*0980*/  SHF.L.U32 R12, R11, R12, RZ ;  /* 0x0000000c0b0c7219 */ /* 0x000fe400000006ff */
[----:B------:R-:W-:Y:S02]  /*0990*/  FSETP.NEU.FTZ.AND P0, PT, R3, R10, PT ;  /* 0x0000000a0300720b */ /* 0x000fe40003f1d000 */
[----:B------:R-:W-:Y:S02]  /*09a0*/  SEL R10, R13, RZ, P2 ;  /* 0x000000ff0d0a7207 */ /* 0x000fe40001000000 */
[----:B------:R-:W-:Y:S02]  /*09b0*/  ISETP.NE.AND P1, PT, R12, RZ, P1 ;  /* 0x000000ff0c00720c */ /* 0x000fe40000f25270 */
[----:B------:R-:W-:-:S02]  /*09c0*/  SHF.R.U32.HI R10, RZ, R10, R11 ;  /* 0x0000000aff0a7219 */ /* 0x000fc4000001160b */
[----:B------:R-:W-:Y:S02]  /*09d0*/  PLOP3.LUT P0, PT, P0, P1, PT, 0xf8, 0x8f ;  /* 0x00000000008f781c */ /* 0x000fe40000703f70 */
[----:B------:R-:W-:Y:S02]  /*09e0*/  SHF.R.U32.HI R12, RZ, 0x1, R10 ;  /* 0x00000001ff0c7819 */ /* 0x000fe4000001160a */
[----:B------:R-:W-:-:S04]  /*09f0*/  SEL R3, RZ, 0x1, !P0 ;  /* 0x00000001ff037807 */ /* 0x000fc80004000000 */
[----:B------:R-:W-:-:S04]  /*0a00*/  LOP3.LUT R3, R3, 0x1, R12, 0xf8, !PT ;  /* 0x0000000103037812 */ /* 0x000fc800078ef80c */
[----:B------:R-:W-:-:S05]  /*0a10*/  LOP3.LUT R3, R3, R10, RZ, 0xc0, !PT ;  /* 0x0000000a03037212 */ /* 0x000fca00078ec0ff */
[----:B------:R-:W-:-:S05]  /*0a20*/  IMAD.IADD R3, R12, 0x1, R3 ;  /* 0x000000010c037824 */ /* 0x000fca00078e0203 */
[----:B------:R-:W-:Y:S01]  /*0a30*/  LOP3.LUT R0, R3, R0, RZ, 0xfc, !PT ;  /* 0x0000000003007212 */ /* 0x000fe200078efcff */
[----:B------:R-:W-:Y:S06]  /*0a40*/  BRA `(.L_x_11) ;  /* 0x0000000000347947 */ /* 0x000fec0003800000 */
.L_x_10:
[----:B------:R-:W-:-:S04]  /*0a50*/  LOP3.LUT R0, R0, 0x80000000, RZ, 0xc0, !PT ;  /* 0x8000000000007812 */ /* 0x000fc800078ec0ff */
[----:B------:R-:W-:Y:S01]  /*0a60*/  LOP3.LUT R0, R0, 0x7f800000, RZ, 0xfc, !PT ;  /* 0x7f80000000007812 */ /* 0x000fe200078efcff */
[----:B------:R-:W-:Y:S06]  /*0a70*/  BRA `(.L_x_11) ;  /* 0x0000000000287947 */ /* 0x000fec0003800000 */
.L_x_9:
[----:B------:R-:W-:Y:S01]  /*0a80*/  IMAD R0, R11, 0x800000, R0 ;  /* 0x008000000b007824 */ /* 0x000fe200078e0200 */
[----:B------:R-:W-:Y:S06]  /*0a90*/  BRA `(.L_x_11) ;  /* 0x0000000000207947 */ /* 0x000fec0003800000 */
.L_x_8:
[----:B------:R-:W-:-:S04]  /*0aa0*/  LOP3.LUT R0, R3, 0x80000000, R0, 0x48, !PT ;  /* 0x8000000003007812 */ /* 0x000fc800078e4800 */
[----:B------:R-:W-:Y:S01]  /*0ab0*/  LOP3.LUT R0, R0, 0x7f800000, RZ, 0xfc, !PT ;  /* 0x7f80000000007812 */ /* 0x000fe200078efcff */
[----:B------:R-:W-:Y:S06]  /*0ac0*/  BRA `(.L_x_11) ;  /* 0x0000000000147947 */ /* 0x000fec0003800000 */
.L_x_7:
[----:B------:R-:W-:Y:S01]  /*0ad0*/  LOP3.LUT R0, R3, 0x80000000, R0, 0x48, !PT ;  /* 0x8000000003007812 */ /* 0x000fe200078e4800 */
[----:B------:R-:W-:Y:S06]  /*0ae0*/  BRA `(.L_x_11) ;  /* 0x00000000000c7947 */ /* 0x000fec0003800000 */
.L_x_6:
[----:B------:R-:W0:Y:S01]  /*0af0*/  MUFU.RSQ R0, -QNAN ;  /* 0xffc0000000007908 */ /* 0x000e220000001400 */
[----:B------:R-:W-:Y:S05]  /*0b00*/  BRA `(.L_x_11) ;  /* 0x0000000000047947 */ /* 0x000fea0003800000 */
.L_x_5:
[----:B------:R-:W-:-:S07]  /*0b10*/  FADD.FTZ R0, R0, R3 ;  /* 0x0000000300007221 */ /* 0x000fce0000010000 */
.L_x_11:
[----:B------:R-:W-:Y:S01]  /*0b20*/  MOV R10, R8 ;  /* 0x00000008000a7202 */ /* 0x000fe20000000f00 */
[----:B------:R-:W-:-:S04]  /*0b30*/  IMAD.MOV.U32 R11, RZ, RZ, 0x0 ;  /* 0x00000000ff0b7424 */ /* 0x000fc800078e00ff */
[----:B0-----:R-:W-:Y:S05]  /*0b40*/  RET.REL.NODEC R10 `(_Z10mandelbrotP6uchar3S0_ffff) ;  /* 0xfffffff40a2c7950 */ /* 0x001fea0003c3ffff */
.L_x_12:
[----:B------:R-:W-:-:S00]  /*0b50*/  BRA `(.L_x_12) ;  /* 0xfffffffc00fc7947 */ /* 0x000fc0000383ffff */
[----:B------:R-:W-:-:S00]  /*0b60*/  NOP ;  /* 0x0000000000007918 */ /* 0x000fc00000000000 */
        /* <DEDUP_REMOVED lines=9> */
.L_x_13:


//--------------------- .nv.shared.reserved.0     --------------------------
	.section	.nv.shared.reserved.0,"aw",@nobits
	.weak		__nv_reservedSMEM_offset_0_alias
	.size		__nv_reservedSMEM_offset_0_alias, 0, 64
	.other		__nv_reservedSMEM_offset_0_alias,@"STO_CUDA_RESERVED_SHARED STV_DEFAULT"
__nv_reservedSMEM_offset_0_alias:
	.zero		0
	.zero		64


//--------------------- .nv.constant0._Z10mandelbrotP6uchar3S0_ffff --------------------------
	.section	.nv.constant0._Z10mandelbrotP6uchar3S0_ffff,"a",@progbits
	.sectionflags	@""
	.align	4
.nv.constant0._Z10mandelbrotP6uchar3S0_ffff:
	.zero		928


//--------------------- SYMBOLS --------------------------

	.type		.nv.reservedSmem.offset0,@object
	.size		.nv.reservedSmem.offset0,0x4
